//
// Generated by NVIDIA NVVM Compiler
//
// Compiler Build ID: CL-36424714
// Cuda compilation tools, release 13.0, V13.0.88
// Based on NVVM 20.0.0
//

.version 9.0
.target sm_100
.address_size 64

	// .globl	_Z15columnSumKernelPKfiiPf
.extern .shared .align 16 .b8 shared_sum[];

.visible .entry _Z15columnSumKernelPKfiiPf(
	.param .u64 .ptr .align 1 _Z15columnSumKernelPKfiiPf_param_0,
	.param .u32 _Z15columnSumKernelPKfiiPf_param_1,
	.param .u32 _Z15columnSumKernelPKfiiPf_param_2,
	.param .u64 .ptr .align 1 _Z15columnSumKernelPKfiiPf_param_3
)
{
	.reg .pred 	%p<6>;
	.reg .b32 	%r<16>;
	.reg .b32 	%f<10>;
	.reg .b64 	%rd<7>;

	ld.param.u64 	%rd1, [_Z15columnSumKernelPKfiiPf_param_0];
	ld.param.u32 	%r8, [_Z15columnSumKernelPKfiiPf_param_1];
	ld.param.u32 	%r7, [_Z15columnSumKernelPKfiiPf_param_2];
	ld.param.u64 	%rd2, [_Z15columnSumKernelPKfiiPf_param_3];
	mov.u32 	%r1, %tid.x;
	mov.u32 	%r9, %ctaid.x;
	mov.u32 	%r15, %ntid.x;
	mad.lo.s32 	%r3, %r9, %r15, %r1;
	setp.ge.s32 	%p1, %r3, %r8;
	mov.f32 	%f9, 0f00000000;
	@%p1 bra 	$L__BB0_2;
	cvta.to.global.u64 	%rd3, %rd1;
	add.s32 	%r10, %r7, %r3;
	mul.wide.s32 	%rd4, %r10, 4;
	add.s64 	%rd5, %rd3, %rd4;
	ld.global.f32 	%f9, [%rd5];
$L__BB0_2:
	shl.b32 	%r11, %r1, 2;
	mov.u32 	%r12, shared_sum;
	add.s32 	%r4, %r12, %r11;
	st.shared.f32 	[%r4], %f9;
	bar.sync 	0;
	setp.lt.u32 	%p2, %r15, 2;
	@%p2 bra 	$L__BB0_6;
$L__BB0_3:
	shr.u32 	%r6, %r15, 1;
	setp.ge.u32 	%p3, %r1, %r6;
	@%p3 bra 	$L__BB0_5;
	shl.b32 	%r13, %r6, 2;
	add.s32 	%r14, %r4, %r13;
	ld.shared.f32 	%f4, [%r14];
	ld.shared.f32 	%f5, [%r4];
	add.f32 	%f6, %f4, %f5;
	st.shared.f32 	[%r4], %f6;
$L__BB0_5:
	bar.sync 	0;
	setp.gt.u32 	%p4, %r15, 3;
	mov.u32 	%r15, %r6;
	@%p4 bra 	$L__BB0_3;
$L__BB0_6:
	setp.ne.s32 	%p5, %r1, 0;
	@%p5 bra 	$L__BB0_8;
	ld.shared.f32 	%f7, [shared_sum];
	cvta.to.global.u64 	%rd6, %rd2;
	atom.global.add.f32 	%f8, [%rd6], %f7;
$L__BB0_8:
	ret;

}
	// .globl	_Z22columnSumSquaresKernelPKfiifPf
.visible .entry _Z22columnSumSquaresKernelPKfiifPf(
	.param .u64 .ptr .align 1 _Z22columnSumSquaresKernelPKfiifPf_param_0,
	.param .u32 _Z22columnSumSquaresKernelPKfiifPf_param_1,
	.param .u32 _Z22columnSumSquaresKernelPKfiifPf_param_2,
	.param .f32 _Z22columnSumSquaresKernelPKfiifPf_param_3,
	.param .u64 .ptr .align 1 _Z22columnSumSquaresKernelPKfiifPf_param_4
)
{
	.reg .pred 	%p<6>;
	.reg .b32 	%r<17>;
	.reg .b32 	%f<10>;
	.reg .b64 	%rd<7>;

	ld.param.u64 	%rd1, [_Z22columnSumSquaresKernelPKfiifPf_param_0];
	ld.param.u32 	%r8, [_Z22columnSumSquaresKernelPKfiifPf_param_1];
	ld.param.u32 	%r7, [_Z22columnSumSquaresKernelPKfiifPf_param_2];
	ld.param.f32 	%f1, [_Z22columnSumSquaresKernelPKfiifPf_param_3];
	ld.param.u64 	%rd2, [_Z22columnSumSquaresKernelPKfiifPf_param_4];
	mov.u32 	%r1, %tid.x;
	mov.u32 	%r9, %ctaid.x;
	mov.u32 	%r16, %ntid.x;
	mad.lo.s32 	%r3, %r9, %r16, %r1;
	setp.ge.s32 	%p1, %r3, %r8;
	shl.b32 	%r10, %r1, 2;
	mov.u32 	%r11, shared_sum;
	add.s32 	%r4, %r11, %r10;
	@%p1 bra 	$L__BB1_2;
	cvta.to.global.u64 	%rd3, %rd1;
	add.s32 	%r13, %r7, %r3;
	mul.wide.s32 	%rd4, %r13, 4;
	add.s64 	%rd5, %rd3, %rd4;
	ld.global.f32 	%f2, [%rd5];
	sub.f32 	%f3, %f2, %f1;
	mul.f32 	%f4, %f3, %f3;
	st.shared.f32 	[%r4], %f4;
	bra.uni 	$L__BB1_3;
$L__BB1_2:
	mov.b32 	%r12, 0;
	st.shared.u32 	[%r4], %r12;
$L__BB1_3:
	bar.sync 	0;
	setp.lt.u32 	%p2, %r16, 2;
	@%p2 bra 	$L__BB1_7;
$L__BB1_4:
	shr.u32 	%r6, %r16, 1;
	setp.ge.u32 	%p3, %r1, %r6;
	@%p3 bra 	$L__BB1_6;
	shl.b32 	%r14, %r6, 2;
	add.s32 	%r15, %r4, %r14;
	ld.shared.f32 	%f5, [%r15];
	ld.shared.f32 	%f6, [%r4];
	add.f32 	%f7, %f5, %f6;
	st.shared.f32 	[%r4], %f7;
$L__BB1_6:
	bar.sync 	0;
	setp.gt.u32 	%p4, %r16, 3;
	mov.u32 	%r16, %r6;
	@%p4 bra 	$L__BB1_4;
$L__BB1_7:
	setp.ne.s32 	%p5, %r1, 0;
	@%p5 bra 	$L__BB1_9;
	ld.shared.f32 	%f8, [shared_sum];
	cvta.to.global.u64 	%rd6, %rd2;
	atom.global.add.f32 	%f9, [%rd6], %f8;
$L__BB1_9:
	ret;

}


// ===== COMPILED SASS (sm_100) =====

	.target	sm_100

	.elftype	@"ET_EXEC"


//--------------------- .note.nv.tkinfo           --------------------------
	.section	.note.nv.tkinfo,"",@"SHT_NOTE"
	.sectionflags	@"SHF_NOTE_NV_TKINFO"
	.tkinfo
        /*0018*/ 	.word	0x00000002
        /*0030*/ 	.string	""
        /*0030*/ 	.string	"ptxas"
        /*0030*/ 	.string	"Cuda compilation tools, release 13.0, V13.0.88"
        /*0030*/ 	.string	"Build cuda_13.0.r13.0/compiler.36424714_0"
        /*0030*/ 	.string	"-arch sm_100 -m 64 "



//--------------------- .note.nv.cuinfo           --------------------------
	.section	.note.nv.cuinfo,"",@"SHT_NOTE"
	.sectionflags	@"SHF_NOTE_NV_CUINFO"
        /*0018*/ 	.short	0x0002
        /*001a*/ 	.short	0x0064
        /*001c*/ 	.short	0x0082
	.zero		2


//--------------------- .nv.info                  --------------------------
	.section	.nv.info,"",@"SHT_CUDA_INFO"
	.align	4


	//----- nvinfo : EIATTR_REGCOUNT
	.align		4
        /*0000*/ 	.byte	0x04, 0x2f
        /*0002*/ 	.short	(.L_1 - .L_0)
	.align		4
.L_0:
        /*0004*/ 	.word	index@(_Z15columnSumKernelPKfiiPf)
        /*0008*/ 	.word	0x0000000a


	//----- nvinfo : EIATTR_FRAME_SIZE
	.align		4
.L_1:
        /*000c*/ 	.byte	0x04, 0x11
        /*000e*/ 	.short	(.L_3 - .L_2)
	.align		4
.L_2:
        /*0010*/ 	.word	index@(_Z15columnSumKernelPKfiiPf)
        /*0014*/ 	.word	0x00000000


	//----- nvinfo : EIATTR_REGCOUNT
	.align		4
.L_3:
        /*0018*/ 	.byte	0x04, 0x2f
        /*001a*/ 	.short	(.L_5 - .L_4)
	.align		4
.L_4:
        /*001c*/ 	.word	index@(_Z22columnSumSquaresKernelPKfiifPf)
        /*0020*/ 	.word	0x0000000a


	//----- nvinfo : EIATTR_FRAME_SIZE
	.align		4
.L_5:
        /*0024*/ 	.byte	0x04, 0x11
        /*0026*/ 	.short	(.L_7 - .L_6)
	.align		4
.L_6:
        /*0028*/ 	.word	index@(_Z22columnSumSquaresKernelPKfiifPf)
        /*002c*/ 	.word	0x00000000


	//----- nvinfo : EIATTR_MIN_STACK_SIZE
	.align		4
.L_7:
        /*0030*/ 	.byte	0x04, 0x12
        /*0032*/ 	.short	(.L_9 - .L_8)
	.align		4
.L_8:
        /*0034*/ 	.word	index@(_Z22columnSumSquaresKernelPKfiifPf)
        /*0038*/ 	.word	0x00000000


	//----- nvinfo : EIATTR_MIN_STACK_SIZE
	.align		4
.L_9:
        /*003c*/ 	.byte	0x04, 0x12
        /*003e*/ 	.short	(.L_11 - .L_10)
	.align		4
.L_10:
        /*0040*/ 	.word	index@(_Z15columnSumKernelPKfiiPf)
        /*0044*/ 	.word	0x00000000
.L_11:


//--------------------- .nv.compat                --------------------------
	.section	.nv.compat,"",@"SHT_CUDA_COMPAT_INFO"
	.align	4
        /*0000*/ 	.byte	0x02, 0x09, 0x00, 0x00, 0x02, 0x02, 0x01, 0x00, 0x02, 0x05, 0x05, 0x00, 0x03, 0x07, 0x01, 0x01
        /*0010*/ 	.byte	0x02, 0x03, 0x00, 0x00, 0x02, 0x06, 0x01, 0x00, 0x04, 0x0b, 0x08, 0x00, 0x09, 0x00, 0x00, 0x00
        /*0020*/ 	.byte	0x00, 0x00, 0x00, 0x00


//--------------------- .nv.info._Z22columnSumSquaresKernelPKfiifPf --------------------------
	.section	.nv.info._Z22columnSumSquaresKernelPKfiifPf,"",@"SHT_CUDA_INFO"
	.sectionflags	@""
	.align	4


	//----- nvinfo : EIATTR_CUDA_API_VERSION
	.align		4
        /*0000*/ 	.byte	0x04, 0x37
        /*0002*/ 	.short	(.L_13 - .L_12)
.L_12:
        /*0004*/ 	.word	0x00000082


	//----- nvinfo : EIATTR_KPARAM_INFO
	.align		4
.L_13:
        /*0008*/ 	.byte	0x04, 0x17
        /*000a*/ 	.short	(.L_15 - .L_14)
.L_14:
        /*000c*/ 	.word	0x00000000
        /*0010*/ 	.short	0x0004
        /*0012*/ 	.short	0x0018
        /*0014*/ 	.byte	0x00, 0xf5, 0x21, 0x00


	//----- nvinfo : EIATTR_KPARAM_INFO
	.align		4
.L_15:
        /*0018*/ 	.byte	0x04, 0x17
        /*001a*/ 	.short	(.L_17 - .L_16)
.L_16:
        /*001c*/ 	.word	0x00000000
        /*0020*/ 	.short	0x0003
        /*0022*/ 	.short	0x0010
        /*0024*/ 	.byte	0x00, 0xf0, 0x11, 0x00


	//----- nvinfo : EIATTR_KPARAM_INFO
	.align		4
.L_17:
        /*0028*/ 	.byte	0x04, 0x17
        /*002a*/ 	.short	(.L_19 - .L_18)
.L_18:
        /*002c*/ 	.word	0x00000000
        /*0030*/ 	.short	0x0002
        /*0032*/ 	.short	0x000c
        /*0034*/ 	.byte	0x00, 0xf0, 0x11, 0x00


	//----- nvinfo : EIATTR_KPARAM_INFO
	.align		4
.L_19:
        /*0038*/ 	.byte	0x04, 0x17
        /*003a*/ 	.short	(.L_21 - .L_20)
.L_20:
        /*003c*/ 	.word	0x00000000
        /*0040*/ 	.short	0x0001
        /*0042*/ 	.short	0x0008
        /*0044*/ 	.byte	0x00, 0xf0, 0x11, 0x00


	//----- nvinfo : EIATTR_KPARAM_INFO
	.align		4
.L_21:
        /*0048*/ 	.byte	0x04, 0x17
        /*004a*/ 	.short	(.L_23 - .L_22)
.L_22:
        /*004c*/ 	.word	0x00000000
        /*0050*/ 	.short	0x0000
        /*0052*/ 	.short	0x0000
        /*0054*/ 	.byte	0x00, 0xf5, 0x21, 0x00


	//----- nvinfo : EIATTR_SPARSE_MMA_MASK
	.align		4
.L_23:
        /*0058*/ 	.byte	0x03, 0x50
        /*005a*/ 	.short	0x0000


	//----- nvinfo : EIATTR_MAXREG_COUNT
	.align		4
        /*005c*/ 	.byte	0x03, 0x1b
        /*005e*/ 	.short	0x00ff


	//----- nvinfo : EIATTR_NUM_BARRIERS
	.align		4
        /*0060*/ 	.byte	0x02, 0x4c
        /*0062*/ 	.byte	0x01
	.zero		1


	//----- nvinfo : EIATTR_MERCURY_ISA_VERSION
	.align		4
        /*0064*/ 	.byte	0x03, 0x5f
        /*0066*/ 	.short	0x0101


	//----- nvinfo : EIATTR_VRC_CTA_INIT_COUNT
	.align		4
        /*0068*/ 	.byte	0x02, 0x4a
	.zero		1
	.zero		1


	//----- nvinfo : EIATTR_EXIT_INSTR_OFFSETS
	.align		4
        /*006c*/ 	.byte	0x04, 0x1c
        /*006e*/ 	.short	(.L_25 - .L_24)


	//   ....[0]....
.L_24:
        /*0070*/ 	.word	0x00000250


	//   ....[1]....
        /*0074*/ 	.word	0x000002c0


	//----- nvinfo : EIATTR_CBANK_PARAM_SIZE
	.align		4
.L_25:
        /*0078*/ 	.byte	0x03, 0x19
        /*007a*/ 	.short	0x0020


	//----- nvinfo : EIATTR_PARAM_CBANK
	.align		4
        /*007c*/ 	.byte	0x04, 0x0a
        /*007e*/ 	.short	(.L_27 - .L_26)
	.align		4
.L_26:
        /*0080*/ 	.word	index@(.nv.constant0._Z22columnSumSquaresKernelPKfiifPf)
        /*0084*/ 	.short	0x0380
        /*0086*/ 	.short	0x0020


	//----- nvinfo : EIATTR_SW_WAR
	.align		4
.L_27:
        /*0088*/ 	.byte	0x04, 0x36
        /*008a*/ 	.short	(.L_29 - .L_28)
.L_28:
        /*008c*/ 	.word	0x00000008
.L_29:


//--------------------- .nv.info._Z15columnSumKernelPKfiiPf --------------------------
	.section	.nv.info._Z15columnSumKernelPKfiiPf,"",@"SHT_CUDA_INFO"
	.sectionflags	@""
	.align	4


	//----- nvinfo : EIATTR_CUDA_API_VERSION
	.align		4
        /*0000*/ 	.byte	0x04, 0x37
        /*0002*/ 	.short	(.L_31 - .L_30)
.L_30:
        /*0004*/ 	.word	0x00000082


	//----- nvinfo : EIATTR_KPARAM_INFO
	.align		4
.L_31:
        /*0008*/ 	.byte	0x04, 0x17
        /*000a*/ 	.short	(.L_33 - .L_32)
.L_32:
        /*000c*/ 	.word	0x00000000
        /*0010*/ 	.short	0x0003
        /*0012*/ 	.short	0x0010
        /*0014*/ 	.byte	0x00, 0xf5, 0x21, 0x00


	//----- nvinfo : EIATTR_KPARAM_INFO
	.align		4
.L_33:
        /*0018*/ 	.byte	0x04, 0x17
        /*001a*/ 	.short	(.L_35 - .L_34)
.L_34:
        /*001c*/ 	.word	0x00000000
        /*0020*/ 	.short	0x0002
        /*0022*/ 	.short	0x000c
        /*0024*/ 	.byte	0x00, 0xf0, 0x11, 0x00


	//----- nvinfo : EIATTR_KPARAM_INFO
	.align		4
.L_35:
        /*0028*/ 	.byte	0x04, 0x17
        /*002a*/ 	.short	(.L_37 - .L_36)
.L_36:
        /*002c*/ 	.word	0x00000000
        /*0030*/ 	.short	0x0001
        /*0032*/ 	.short	0x0008
        /*0034*/ 	.byte	0x00, 0xf0, 0x11, 0x00


	//----- nvinfo : EIATTR_KPARAM_INFO
	.align		4
.L_37:
        /*0038*/ 	.byte	0x04, 0x17
        /*003a*/ 	.short	(.L_39 - .L_38)
.L_38:
        /*003c*/ 	.word	0x00000000
        /*0040*/ 	.short	0x0000
        /*0042*/ 	.short	0x0000
        /*0044*/ 	.byte	0x00, 0xf5, 0x21, 0x00


	//----- nvinfo : EIATTR_SPARSE_MMA_MASK
	.align		4
.L_39:
        /*0048*/ 	.byte	0x03, 0x50
        /*004a*/ 	.short	0x0000


	//----- nvinfo : EIATTR_MAXREG_COUNT
	.align		4
        /*004c*/ 	.byte	0x03, 0x1b
        /*004e*/ 	.short	0x00ff


	//----- nvinfo : EIATTR_NUM_BARRIERS
	.align		4
        /*0050*/ 	.byte	0x02, 0x4c
        /*0052*/ 	.byte	0x01
	.zero		1


	//----- nvinfo : EIATTR_MERCURY_ISA_VERSION
	.align		4
        /*0054*/ 	.byte	0x03, 0x5f
        /*0056*/ 	.short	0x0101


	//----- nvinfo : EIATTR_VRC_CTA_INIT_COUNT
	.align		4
        /*0058*/ 	.byte	0x02, 0x4a
	.zero		1
	.zero		1


	//----- nvinfo : EIATTR_EXIT_INSTR_OFFSETS
	.align		4
        /*005c*/ 	.byte	0x04, 0x1c
        /*005e*/ 	.short	(.L_41 - .L_40)


	//   ....[0]....
.L_40:
        /*0060*/ 	.word	0x00000220


	//   ....[1]....
        /*0064*/ 	.word	0x00000290


	//----- nvinfo : EIATTR_CBANK_PARAM_SIZE
	.align		4
.L_41:
        /*0068*/ 	.byte	0x03, 0x19
        /*006a*/ 	.short	0x0018


	//----- nvinfo : EIATTR_PARAM_CBANK
	.align		4
        /*006c*/ 	.byte	0x04, 0x0a
        /*006e*/ 	.short	(.L_43 - .L_42)
	.align		4
.L_42:
        /*0070*/ 	.word	index@(.nv.constant0._Z15columnSumKernelPKfiiPf)
        /*0074*/ 	.short	0x0380
        /*0076*/ 	.short	0x0018


	//----- nvinfo : EIATTR_SW_WAR
	.align		4
.L_43:
        /*0078*/ 	.byte	0x04, 0x36
        /*007a*/ 	.short	(.L_45 - .L_44)
.L_44:
        /*007c*/ 	.word	0x00000008
.L_45:


//--------------------- .nv.callgraph             --------------------------
	.section	.nv.callgraph,"",@"SHT_CUDA_CALLGRAPH"
	.align	4
	.sectionentsize	8
	.align		4
        /*0000*/ 	.word	0x00000000
	.align		4
        /*0004*/ 	.word	0xffffffff
	.align		4
        /*0008*/ 	.word	0x00000000
	.align		4
        /*000c*/ 	.word	0xfffffffe
	.align		4
        /*0010*/ 	.word	0x00000000
	.align		4
        /*0014*/ 	.word	0xfffffffd
	.align		4
        /*0018*/ 	.word	0x00000000
	.align		4
        /*001c*/ 	.word	0xfffffffc


//--------------------- .text._Z22columnSumSquaresKernelPKfiifPf --------------------------
	.section	.text._Z22columnSumSquaresKernelPKfiifPf,"ax",@progbits
	.align	128
        .global         _Z22columnSumSquaresKernelPKfiifPf
        .type           _Z22columnSumSquaresKernelPKfiifPf,@function
        .size           _Z22columnSumSquaresKernelPKfiifPf,(.L_x_6 - _Z22columnSumSquaresKernelPKfiifPf)
        .other          _Z22columnSumSquaresKernelPKfiifPf,@"STO_CUDA_ENTRY STV_DEFAULT"
_Z22columnSumSquaresKernelPKfiifPf:
.text._Z22columnSumSquaresKernelPKfiifPf:
[----:B------:R-:W-:Y:S01]  /*0000*/  LDC R1, c[0x0][0x37c] ;  /* 0x0000df00ff017b82 */ /* 0x000fe20000000800 */
[----:B------:R-:W0:Y:S07]  /*0010*/  S2R R7, SR_TID.X ;  /* 0x0000000000077919 */ /* 0x000e2e0000002100 */
[----:B------:R-:W0:Y:S01]  /*0020*/  S2UR UR4, SR_CTAID.X ;  /* 0x00000000000479c3 */ /* 0x000e220000002500 */
[----:B------:R-:W1:Y:S01]  /*0030*/  LDCU UR5, c[0x0][0x388] ;  /* 0x00007100ff0577ac */ /* 0x000e620008000800 */
[----:B------:R-:W2:Y:S06]  /*0040*/  LDCU.64 UR6, c[0x0][0x358] ;  /* 0x00006b00ff0677ac */ /* 0x000eac0008000a00 */
[----:B------:R-:W0:Y:S02]  /*0050*/  LDC R4, c[0x0][0x360] ;  /* 0x0000d800ff047b82 */ /* 0x000e240000000800 */
[----:B0-----:R-:W-:-:S05]  /*0060*/  IMAD R0, R4, UR4, R7 ;  /* 0x0000000404007c24 */ /* 0x001fca000f8e0207 */
[----:B-1----:R-:W-:-:S13]  /*0070*/  ISETP.GE.AND P1, PT, R0, UR5, PT ;  /* 0x0000000500007c0c */ /* 0x002fda000bf26270 */
[----:B------:R-:W0:Y:S08]  /*0080*/  @!P1 LDC R5, c[0x0][0x38c] ;  /* 0x0000e300ff059b82 */ /* 0x000e300000000800 */
[----:B------:R-:W1:Y:S01]  /*0090*/  @!P1 LDC.64 R2, c[0x0][0x380] ;  /* 0x0000e000ff029b82 */ /* 0x000e620000000a00 */
[----:B0-----:R-:W-:-:S04]  /*00a0*/  @!P1 IMAD.IADD R5, R0, 0x1, R5 ;  /* 0x0000000100059824 */ /* 0x001fc800078e0205 */
[----:B-1----:R-:W-:-:S03]  /*00b0*/  @!P1 IMAD.WIDE R2, R5, 0x4, R2 ;  /* 0x0000000405029825 */ /* 0x002fc600078e0202 */
[----:B------:R-:W0:Y:S03]  /*00c0*/  S2UR UR5, SR_CgaCtaId ;  /* 0x00000000000579c3 */ /* 0x000e260000008800 */
[----:B--2---:R-:W2:Y:S01]  /*00d0*/  @!P1 LDG.E R2, desc[UR6][R2.64] ;  /* 0x0000000602029981 */ /* 0x004ea2000c1e1900 */
[----:B------:R-:W-:Y:S01]  /*00e0*/  UMOV UR4, 0x400 ;  /* 0x0000040000047882 */ /* 0x000fe20000000000 */
[----:B------:R-:W-:-:S03]  /*00f0*/  ISETP.GE.U32.AND P2, PT, R4, 0x2, PT ;  /* 0x000000020400780c */ /* 0x000fc60003f46070 */
[----:B------:R-:W2:Y:S01]  /*0100*/  @!P1 LDC R5, c[0x0][0x390] ;  /* 0x0000e400ff059b82 */ /* 0x000ea20000000800 */
[----:B------:R-:W-:Y:S01]  /*0110*/  ISETP.NE.AND P0, PT, R7, RZ, PT ;  /* 0x000000ff0700720c */ /* 0x000fe20003f05270 */
[----:B0-----:R-:W-:-:S06]  /*0120*/  ULEA UR4, UR5, UR4, 0x18 ;  /* 0x0000000405047291 */ /* 0x001fcc000f8ec0ff */
[----:B------:R-:W-:Y:S01]  /*0130*/  LEA R0, R7, UR4, 0x2 ;  /* 0x0000000407007c11 */ /* 0x000fe2000f8e10ff */
[----:B--2---:R-:W-:-:S04]  /*0140*/  @!P1 FADD R5, R2, -R5 ;  /* 0x8000000502059221 */ /* 0x004fc80000000000 */
[----:B------:R-:W-:-:S05]  /*0150*/  @!P1 FMUL R5, R5, R5 ;  /* 0x0000000505059220 */ /* 0x000fca0000400000 */
[----:B------:R0:W-:Y:S04]  /*0160*/  @!P1 STS [R0], R5 ;  /* 0x0000000500009388 */ /* 0x0001e80000000800 */
[----:B------:R0:W-:Y:S01]  /*0170*/  @P1 STS [R0], RZ ;  /* 0x000000ff00001388 */ /* 0x0001e20000000800 */
[----:B------:R-:W-:Y:S06]  /*0180*/  BAR.SYNC.DEFER_BLOCKING 0x0 ;  /* 0x0000000000007b1d */ /* 0x000fec0000010000 */
[----:B------:R-:W-:Y:S05]  /*0190*/  @!P2 BRA `(.L_x_0) ;  /* 0x00000000002ca947 */ /* 0x000fea0003800000 */
.L_x_1:
[----:B0-----:R-:W-:-:S04]  /*01a0*/  SHF.R.U32.HI R5, RZ, 0x1, R4 ;  /* 0x00000001ff057819 */ /* 0x001fc80000011604 */
[----:B------:R-:W-:-:S13]  /*01b0*/  ISETP.GE.U32.AND P1, PT, R7, R5, PT ;  /* 0x000000050700720c */ /* 0x000fda0003f26070 */
[----:B------:R-:W-:Y:S01]  /*01c0*/  @!P1 LEA R2, R5, R0, 0x2 ;  /* 0x0000000005029211 */ /* 0x000fe200078e10ff */
[----:B------:R-:W-:Y:S05]  /*01d0*/  @!P1 LDS R3, [R0] ;  /* 0x0000000000039984 */ /* 0x000fea0000000800 */
[----:B------:R-:W0:Y:S02]  /*01e0*/  @!P1 LDS R2, [R2] ;  /* 0x0000000002029984 */ /* 0x000e240000000800 */
[----:B0-----:R-:W-:-:S05]  /*01f0*/  @!P1 FADD R3, R2, R3 ;  /* 0x0000000302039221 */ /* 0x001fca0000000000 */
[----:B------:R1:W-:Y:S01]  /*0200*/  @!P1 STS [R0], R3 ;  /* 0x0000000300009388 */ /* 0x0003e20000000800 */
[----:B------:R-:W-:Y:S01]  /*0210*/  BAR.SYNC.DEFER_BLOCKING 0x0 ;  /* 0x0000000000007b1d */ /* 0x000fe20000010000 */
[----:B------:R-:W-:Y:S01]  /*0220*/  ISETP.GT.U32.AND P1, PT, R4, 0x3, PT ;  /* 0x000000030400780c */ /* 0x000fe20003f24070 */
[----:B------:R-:W-:-:S12]  /*0230*/  IMAD.MOV.U32 R4, RZ, RZ, R5 ;  /* 0x000000ffff047224 */ /* 0x000fd800078e0005 */
[----:B-1----:R-:W-:Y:S05]  /*0240*/  @P1 BRA `(.L_x_1) ;  /* 0xfffffffc00d41947 */ /* 0x002fea000383ffff */
.L_x_0:
[----:B------:R-:W-:Y:S05]  /*0250*/  @P0 EXIT ;  /* 0x000000000000094d */ /* 0x000fea0003800000 */
[----:B------:R-:W1:Y:S01]  /*0260*/  S2UR UR5, SR_CgaCtaId ;  /* 0x00000000000579c3 */ /* 0x000e620000008800 */
[----:B------:R-:W-:-:S07]  /*0270*/  UMOV UR4, 0x400 ;  /* 0x0000040000047882 */ /* 0x000fce0000000000 */
[----:B------:R-:W2:Y:S01]  /*0280*/  LDC.64 R2, c[0x0][0x398] ;  /* 0x0000e600ff027b82 */ /* 0x000ea20000000a00 */
[----:B-1----:R-:W-:-:S09]  /*0290*/  ULEA UR4, UR5, UR4, 0x18 ;  /* 0x0000000405047291 */ /* 0x002fd2000f8ec0ff */
[----:B0-----:R-:W2:Y:S04]  /*02a0*/  LDS R5, [UR4] ;  /* 0x00000004ff057984 */ /* 0x001ea80008000800 */
[----:B--2---:R-:W-:Y:S01]  /*02b0*/  REDG.E.ADD.F32.FTZ.RN.STRONG.GPU desc[UR6][R2.64], R5 ;  /* 0x00000005020079a6 */ /* 0x004fe2000c12f306 */
[----:B------:R-:W-:Y:S05]  /*02c0*/  EXIT ;  /* 0x000000000000794d */ /* 0x000fea0003800000 */
.L_x_2:
[----:B------:R-:W-:-:S00]  /*02d0*/  BRA `(.L_x_2) ;  /* 0xfffffffc00fc7947 */ /* 0x000fc0000383ffff */
[----:B------:R-:W-:-:S00]  /*02e0*/  NOP ;  /* 0x0000000000007918 */ /* 0x000fc00000000000 */
        /* <DEDUP_REMOVED lines=9> */
.L_x_6:


//--------------------- .text._Z15columnSumKernelPKfiiPf --------------------------
	.section	.text._Z15columnSumKernelPKfiiPf,"ax",@progbits
	.align	128
        .global         _Z15columnSumKernelPKfiiPf
        .type           _Z15columnSumKernelPKfiiPf,@function
        .size           _Z15columnSumKernelPKfiiPf,(.L_x_7 - _Z15columnSumKernelPKfiiPf)
        .other          _Z15columnSumKernelPKfiiPf,@"STO_CUDA_ENTRY STV_DEFAULT"
_Z15columnSumKernelPKfiiPf:
.text._Z15columnSumKernelPKfiiPf:
        /* <DEDUP_REMOVED lines=10> */
[----:B0-----:R-:W-:Y:S02]  /*00a0*/  @!P0 IMAD.IADD R5, R0, 0x1, R5 ;  /* 0x0000000100058824 */ /* 0x001fe400078e0205 */
[----:B------:R-:W-:-:S02]  /*00b0*/  IMAD.MOV.U32 R0, RZ, RZ, RZ ;  /* 0x000000ffff007224 */ /* 0x000fc400078e00ff */
[----:B-1----:R-:W-:-:S05]  /*00c0*/  @!P0 IMAD.WIDE R2, R5, 0x4, R2 ;  /* 0x0000000405028825 */ /* 0x002fca00078e0202 */
[----:B--2---:R-:W2:Y:S01]  /*00d0*/  @!P0 LDG.E R0, desc[UR6][R2.64] ;  /* 0x0000000602008981 */ /* 0x004ea2000c1e1900 */
[----:B------:R-:W0:Y:S01]  /*00e0*/  S2UR UR5, SR_CgaCtaId ;  /* 0x00000000000579c3 */ /* 0x000e220000008800 */
[----:B------:R-:W-:Y:S01]  /*00f0*/  UMOV UR4, 0x400 ;  /* 0x0000040000047882 */ /* 0x000fe20000000000 */
[----:B------:R-:W-:Y:S02]  /*0100*/  ISETP.GE.U32.AND P1, PT, R4, 0x2, PT ;  /* 0x000000020400780c */ /* 0x000fe40003f26070 */
[----:B------:R-:W-:Y:S01]  /*0110*/  ISETP.NE.AND P0, PT, R7, RZ, PT ;  /* 0x000000ff0700720c */ /* 0x000fe20003f05270 */
[----:B0-----:R-:W-:-:S06]  /*0120*/  ULEA UR4, UR5, UR4, 0x18 ;  /* 0x0000000405047291 */ /* 0x001fcc000f8ec0ff */
[----:B------:R-:W-:-:S05]  /*0130*/  LEA R5, R7, UR4, 0x2 ;  /* 0x0000000407057c11 */ /* 0x000fca000f8e10ff */
[----:B--2---:R0:W-:Y:S01]  /*0140*/  STS [R5], R0 ;  /* 0x0000000005007388 */ /* 0x0041e20000000800 */
[----:B------:R-:W-:Y:S06]  /*0150*/  BAR.SYNC.DEFER_BLOCKING 0x0 ;  /* 0x0000000000007b1d */ /* 0x000fec0000010000 */
[----:B------:R-:W-:Y:S05]  /*0160*/  @!P1 BRA `(.L_x_3) ;  /* 0x00000000002c9947 */ /* 0x000fea0003800000 */
.L_x_4:
[----:B------:R-:W-:-:S04]  /*0170*/  SHF.R.U32.HI R6, RZ, 0x1, R4 ;  /* 0x00000001ff067819 */ /* 0x000fc80000011604 */
[----:B------:R-:W-:-:S13]  /*0180*/  ISETP.GE.U32.AND P1, PT, R7, R6, PT ;  /* 0x000000060700720c */ /* 0x000fda0003f26070 */
[----:B0-----:R-:W-:Y:S01]  /*0190*/  @!P1 IMAD R0, R6, 0x4, R5 ;  /* 0x0000000406009824 */ /* 0x001fe200078e0205 */
        /* <DEDUP_REMOVED lines=8> */
.L_x_3:
        /* <DEDUP_REMOVED lines=8> */
.L_x_5:
        /* <DEDUP_REMOVED lines=14> */
.L_x_7:


//--------------------- .nv.shared._Z22columnSumSquaresKernelPKfiifPf --------------------------
	.section	.nv.shared._Z22columnSumSquaresKernelPKfiifPf,"aw",@nobits
	.sectionflags	@""
	.align	16
	.zero		1024


//--------------------- .nv.shared.reserved.0     --------------------------
	.section	.nv.shared.reserved.0,"aw",@nobits
	.weak		__nv_reservedSMEM_offset_0_alias
	.size		__nv_reservedSMEM_offset_0_alias, 0, 64
	.other		__nv_reservedSMEM_offset_0_alias,@"STO_CUDA_RESERVED_SHARED STV_DEFAULT"
__nv_reservedSMEM_offset_0_alias:
	.zero		0
	.zero		64


//--------------------- .nv.shared._Z15columnSumKernelPKfiiPf --------------------------
	.section	.nv.shared._Z15columnSumKernelPKfiiPf,"aw",@nobits
	.sectionflags	@""
	.align	16
	.zero		1024


//--------------------- .nv.constant0._Z22columnSumSquaresKernelPKfiifPf --------------------------
	.section	.nv.constant0._Z22columnSumSquaresKernelPKfiifPf,"a",@progbits
	.sectionflags	@""
	.align	4
.nv.constant0._Z22columnSumSquaresKernelPKfiifPf:
	.zero		928


//--------------------- .nv.constant0._Z15columnSumKernelPKfiiPf --------------------------
	.section	.nv.constant0._Z15columnSumKernelPKfiiPf,"a",@progbits
	.sectionflags	@""
	.align	4
.nv.constant0._Z15columnSumKernelPKfiiPf:
	.zero		920


//--------------------- SYMBOLS --------------------------

	.type		.nv.reservedSmem.offset0,@object
	.size		.nv.reservedSmem.offset0,0x4
	.type		.nv.reservedSmem.cap,@object
	.size		.nv.reservedSmem.cap,0x4
